//
// Generated by NVIDIA NVVM Compiler
//
// Compiler Build ID: CL-36424714
// Cuda compilation tools, release 13.0, V13.0.88
// Based on NVVM 20.0.0
//

.version 9.0
.target sm_100
.address_size 64

	// .globl	_Z6kernelPii

.visible .entry _Z6kernelPii(
	.param .u64 .ptr .align 1 _Z6kernelPii_param_0,
	.param .u32 _Z6kernelPii_param_1
)
{
	.reg .pred 	%p<18>;
	.reg .b32 	%r<27>;
	.reg .b32 	%f<119>;
	.reg .b64 	%rd<5>;

	ld.param.u64 	%rd1, [_Z6kernelPii_param_0];
	mov.f32 	%f118, 0fBD7AE148;
	mov.f32 	%f117, 0fBF7DDDDE;
	mov.b32 	%r1, 0;
$L__BB0_1:
	mul.f32 	%f3, %f118, %f118;
	mul.f32 	%f4, %f117, %f117;
	add.f32 	%f69, %f3, %f4;
	setp.gt.f32 	%p1, %f69, 0f40800000;
	mov.u32 	%r26, %r1;
	@%p1 bra 	$L__BB0_33;
	sub.f32 	%f70, %f3, %f4;
	add.f32 	%f71, %f118, %f118;
	add.f32 	%f5, %f70, 0fBD7AE148;
	fma.rn.f32 	%f6, %f71, %f117, 0fBF7DDDDE;
	mul.f32 	%f7, %f5, %f5;
	mul.f32 	%f8, %f6, %f6;
	add.f32 	%f72, %f7, %f8;
	setp.gt.f32 	%p2, %f72, 0f40800000;
	@%p2 bra 	$L__BB0_32;
	sub.f32 	%f73, %f7, %f8;
	add.f32 	%f74, %f5, %f5;
	add.f32 	%f9, %f73, 0fBD7AE148;
	fma.rn.f32 	%f10, %f74, %f6, 0fBF7DDDDE;
	mul.f32 	%f11, %f9, %f9;
	mul.f32 	%f12, %f10, %f10;
	add.f32 	%f75, %f11, %f12;
	setp.gt.f32 	%p3, %f75, 0f40800000;
	@%p3 bra 	$L__BB0_31;
	sub.f32 	%f76, %f11, %f12;
	add.f32 	%f77, %f9, %f9;
	add.f32 	%f13, %f76, 0fBD7AE148;
	fma.rn.f32 	%f14, %f77, %f10, 0fBF7DDDDE;
	mul.f32 	%f15, %f13, %f13;
	mul.f32 	%f16, %f14, %f14;
	add.f32 	%f78, %f15, %f16;
	setp.gt.f32 	%p4, %f78, 0f40800000;
	@%p4 bra 	$L__BB0_30;
	sub.f32 	%f79, %f15, %f16;
	add.f32 	%f80, %f13, %f13;
	add.f32 	%f17, %f79, 0fBD7AE148;
	fma.rn.f32 	%f18, %f80, %f14, 0fBF7DDDDE;
	mul.f32 	%f19, %f17, %f17;
	mul.f32 	%f20, %f18, %f18;
	add.f32 	%f81, %f19, %f20;
	setp.gt.f32 	%p5, %f81, 0f40800000;
	@%p5 bra 	$L__BB0_29;
	sub.f32 	%f82, %f19, %f20;
	add.f32 	%f83, %f17, %f17;
	add.f32 	%f21, %f82, 0fBD7AE148;
	fma.rn.f32 	%f22, %f83, %f18, 0fBF7DDDDE;
	mul.f32 	%f23, %f21, %f21;
	mul.f32 	%f24, %f22, %f22;
	add.f32 	%f84, %f23, %f24;
	setp.gt.f32 	%p6, %f84, 0f40800000;
	@%p6 bra 	$L__BB0_28;
	sub.f32 	%f85, %f23, %f24;
	add.f32 	%f86, %f21, %f21;
	add.f32 	%f25, %f85, 0fBD7AE148;
	fma.rn.f32 	%f26, %f86, %f22, 0fBF7DDDDE;
	mul.f32 	%f27, %f25, %f25;
	mul.f32 	%f28, %f26, %f26;
	add.f32 	%f87, %f27, %f28;
	setp.gt.f32 	%p7, %f87, 0f40800000;
	@%p7 bra 	$L__BB0_27;
	sub.f32 	%f88, %f27, %f28;
	add.f32 	%f89, %f25, %f25;
	add.f32 	%f29, %f88, 0fBD7AE148;
	fma.rn.f32 	%f30, %f89, %f26, 0fBF7DDDDE;
	mul.f32 	%f31, %f29, %f29;
	mul.f32 	%f32, %f30, %f30;
	add.f32 	%f90, %f31, %f32;
	setp.gt.f32 	%p8, %f90, 0f40800000;
	@%p8 bra 	$L__BB0_26;
	sub.f32 	%f91, %f31, %f32;
	add.f32 	%f92, %f29, %f29;
	add.f32 	%f33, %f91, 0fBD7AE148;
	fma.rn.f32 	%f34, %f92, %f30, 0fBF7DDDDE;
	mul.f32 	%f35, %f33, %f33;
	mul.f32 	%f36, %f34, %f34;
	add.f32 	%f93, %f35, %f36;
	setp.gt.f32 	%p9, %f93, 0f40800000;
	@%p9 bra 	$L__BB0_25;
	sub.f32 	%f94, %f35, %f36;
	add.f32 	%f95, %f33, %f33;
	add.f32 	%f37, %f94, 0fBD7AE148;
	fma.rn.f32 	%f38, %f95, %f34, 0fBF7DDDDE;
	mul.f32 	%f39, %f37, %f37;
	mul.f32 	%f40, %f38, %f38;
	add.f32 	%f96, %f39, %f40;
	setp.gt.f32 	%p10, %f96, 0f40800000;
	@%p10 bra 	$L__BB0_24;
	sub.f32 	%f97, %f39, %f40;
	add.f32 	%f98, %f37, %f37;
	add.f32 	%f41, %f97, 0fBD7AE148;
	fma.rn.f32 	%f42, %f98, %f38, 0fBF7DDDDE;
	mul.f32 	%f43, %f41, %f41;
	mul.f32 	%f44, %f42, %f42;
	add.f32 	%f99, %f43, %f44;
	setp.gt.f32 	%p11, %f99, 0f40800000;
	@%p11 bra 	$L__BB0_23;
	sub.f32 	%f100, %f43, %f44;
	add.f32 	%f101, %f41, %f41;
	add.f32 	%f45, %f100, 0fBD7AE148;
	fma.rn.f32 	%f46, %f101, %f42, 0fBF7DDDDE;
	mul.f32 	%f47, %f45, %f45;
	mul.f32 	%f48, %f46, %f46;
	add.f32 	%f102, %f47, %f48;
	setp.gt.f32 	%p12, %f102, 0f40800000;
	@%p12 bra 	$L__BB0_22;
	sub.f32 	%f103, %f47, %f48;
	add.f32 	%f104, %f45, %f45;
	add.f32 	%f49, %f103, 0fBD7AE148;
	fma.rn.f32 	%f50, %f104, %f46, 0fBF7DDDDE;
	mul.f32 	%f51, %f49, %f49;
	mul.f32 	%f52, %f50, %f50;
	add.f32 	%f105, %f51, %f52;
	setp.gt.f32 	%p13, %f105, 0f40800000;
	@%p13 bra 	$L__BB0_21;
	sub.f32 	%f106, %f51, %f52;
	add.f32 	%f107, %f49, %f49;
	add.f32 	%f53, %f106, 0fBD7AE148;
	fma.rn.f32 	%f54, %f107, %f50, 0fBF7DDDDE;
	mul.f32 	%f55, %f53, %f53;
	mul.f32 	%f56, %f54, %f54;
	add.f32 	%f108, %f55, %f56;
	setp.gt.f32 	%p14, %f108, 0f40800000;
	@%p14 bra 	$L__BB0_20;
	sub.f32 	%f109, %f55, %f56;
	add.f32 	%f110, %f53, %f53;
	add.f32 	%f57, %f109, 0fBD7AE148;
	fma.rn.f32 	%f58, %f110, %f54, 0fBF7DDDDE;
	mul.f32 	%f59, %f57, %f57;
	mul.f32 	%f60, %f58, %f58;
	add.f32 	%f111, %f59, %f60;
	setp.gt.f32 	%p15, %f111, 0f40800000;
	@%p15 bra 	$L__BB0_19;
	sub.f32 	%f112, %f59, %f60;
	add.f32 	%f113, %f57, %f57;
	add.f32 	%f61, %f112, 0fBD7AE148;
	fma.rn.f32 	%f62, %f113, %f58, 0fBF7DDDDE;
	mul.f32 	%f63, %f61, %f61;
	mul.f32 	%f64, %f62, %f62;
	add.f32 	%f114, %f63, %f64;
	setp.gt.f32 	%p16, %f114, 0f40800000;
	@%p16 bra 	$L__BB0_18;
	sub.f32 	%f115, %f63, %f64;
	add.f32 	%f116, %f61, %f61;
	add.f32 	%f118, %f115, 0fBD7AE148;
	fma.rn.f32 	%f117, %f116, %f62, 0fBF7DDDDE;
	add.s32 	%r1, %r1, 16;
	setp.eq.s32 	%p17, %r1, 256;
	mov.b32 	%r26, 256;
	@%p17 bra 	$L__BB0_33;
	bra.uni 	$L__BB0_1;
$L__BB0_18:
	add.s32 	%r26, %r1, 15;
	bra.uni 	$L__BB0_33;
$L__BB0_19:
	add.s32 	%r26, %r1, 14;
	bra.uni 	$L__BB0_33;
$L__BB0_20:
	add.s32 	%r26, %r1, 13;
	bra.uni 	$L__BB0_33;
$L__BB0_21:
	add.s32 	%r26, %r1, 12;
	bra.uni 	$L__BB0_33;
$L__BB0_22:
	add.s32 	%r26, %r1, 11;
	bra.uni 	$L__BB0_33;
$L__BB0_23:
	add.s32 	%r26, %r1, 10;
	bra.uni 	$L__BB0_33;
$L__BB0_24:
	add.s32 	%r26, %r1, 9;
	bra.uni 	$L__BB0_33;
$L__BB0_25:
	add.s32 	%r26, %r1, 8;
	bra.uni 	$L__BB0_33;
$L__BB0_26:
	add.s32 	%r26, %r1, 7;
	bra.uni 	$L__BB0_33;
$L__BB0_27:
	add.s32 	%r26, %r1, 6;
	bra.uni 	$L__BB0_33;
$L__BB0_28:
	add.s32 	%r26, %r1, 5;
	bra.uni 	$L__BB0_33;
$L__BB0_29:
	add.s32 	%r26, %r1, 4;
	bra.uni 	$L__BB0_33;
$L__BB0_30:
	add.s32 	%r26, %r1, 3;
	bra.uni 	$L__BB0_33;
$L__BB0_31:
	add.s32 	%r26, %r1, 2;
	bra.uni 	$L__BB0_33;
$L__BB0_32:
	add.s32 	%r26, %r1, 1;
$L__BB0_33:
	cvta.to.global.u64 	%rd2, %rd1;
	mov.u32 	%r21, %tid.x;
	mov.u32 	%r22, %ntid.x;
	mov.u32 	%r23, %ctaid.x;
	mad.lo.s32 	%r24, %r23, %r22, %r21;
	mul.wide.s32 	%rd3, %r24, 4;
	add.s64 	%rd4, %rd2, %rd3;
	st.global.u32 	[%rd4], %r26;
	ret;

}


// ===== COMPILED SASS (sm_100) =====

	.target	sm_100

	.elftype	@"ET_EXEC"


//--------------------- .note.nv.tkinfo           --------------------------
	.section	.note.nv.tkinfo,"",@"SHT_NOTE"
	.sectionflags	@"SHF_NOTE_NV_TKINFO"
	.tkinfo
        /*0018*/ 	.word	0x00000002
        /*0030*/ 	.string	""
        /*0030*/ 	.string	"ptxas"
        /*0030*/ 	.string	"Cuda compilation tools, release 13.0, V13.0.88"
        /*0030*/ 	.string	"Build cuda_13.0.r13.0/compiler.36424714_0"
        /*0030*/ 	.string	"-arch sm_100 -m 64 "



//--------------------- .note.nv.cuinfo           --------------------------
	.section	.note.nv.cuinfo,"",@"SHT_NOTE"
	.sectionflags	@"SHF_NOTE_NV_CUINFO"
        /*0018*/ 	.short	0x0002
        /*001a*/ 	.short	0x0064
        /*001c*/ 	.short	0x0082
	.zero		2


//--------------------- .nv.info                  --------------------------
	.section	.nv.info,"",@"SHT_CUDA_INFO"
	.align	4


	//----- nvinfo : EIATTR_REGCOUNT
	.align		4
        /*0000*/ 	.byte	0x04, 0x2f
        /*0002*/ 	.short	(.L_1 - .L_0)
	.align		4
.L_0:
        /*0004*/ 	.word	index@(_Z6kernelPii)
        /*0008*/ 	.word	0x0000000a


	//----- nvinfo : EIATTR_FRAME_SIZE
	.align		4
.L_1:
        /*000c*/ 	.byte	0x04, 0x11
        /*000e*/ 	.short	(.L_3 - .L_2)
	.align		4
.L_2:
        /*0010*/ 	.word	index@(_Z6kernelPii)
        /*0014*/ 	.word	0x00000000


	//----- nvinfo : EIATTR_MIN_STACK_SIZE
	.align		4
.L_3:
        /*0018*/ 	.byte	0x04, 0x12
        /*001a*/ 	.short	(.L_5 - .L_4)
	.align		4
.L_4:
        /*001c*/ 	.word	index@(_Z6kernelPii)
        /*0020*/ 	.word	0x00000000
.L_5:


//--------------------- .nv.compat                --------------------------
	.section	.nv.compat,"",@"SHT_CUDA_COMPAT_INFO"
	.align	4
        /*0000*/ 	.byte	0x02, 0x09, 0x00, 0x00, 0x02, 0x02, 0x01, 0x00, 0x02, 0x05, 0x05, 0x00, 0x03, 0x07, 0x01, 0x01
        /*0010*/ 	.byte	0x02, 0x03, 0x00, 0x00, 0x02, 0x06, 0x01, 0x00, 0x04, 0x0b, 0x08, 0x00, 0x01, 0x00, 0x00, 0x00
        /*0020*/ 	.byte	0x00, 0x00, 0x00, 0x00


//--------------------- .nv.info._Z6kernelPii     --------------------------
	.section	.nv.info._Z6kernelPii,"",@"SHT_CUDA_INFO"
	.sectionflags	@""
	.align	4


	//----- nvinfo : EIATTR_CUDA_API_VERSION
	.align		4
        /*0000*/ 	.byte	0x04, 0x37
        /*0002*/ 	.short	(.L_7 - .L_6)
.L_6:
        /*0004*/ 	.word	0x00000082


	//----- nvinfo : EIATTR_KPARAM_INFO
	.align		4
.L_7:
        /*0008*/ 	.byte	0x04, 0x17
        /*000a*/ 	.short	(.L_9 - .L_8)
.L_8:
        /*000c*/ 	.word	0x00000000
        /*0010*/ 	.short	0x0001
        /*0012*/ 	.short	0x0008
        /*0014*/ 	.byte	0x00, 0xf0, 0x11, 0x00


	//----- nvinfo : EIATTR_KPARAM_INFO
	.align		4
.L_9:
        /*0018*/ 	.byte	0x04, 0x17
        /*001a*/ 	.short	(.L_11 - .L_10)
.L_10:
        /*001c*/ 	.word	0x00000000
        /*0020*/ 	.short	0x0000
        /*0022*/ 	.short	0x0000
        /*0024*/ 	.byte	0x00, 0xf5, 0x21, 0x00


	//----- nvinfo : EIATTR_SPARSE_MMA_MASK
	.align		4
.L_11:
        /*0028*/ 	.byte	0x03, 0x50
        /*002a*/ 	.short	0x0000


	//----- nvinfo : EIATTR_MAXREG_COUNT
	.align		4
        /*002c*/ 	.byte	0x03, 0x1b
        /*002e*/ 	.short	0x00ff


	//----- nvinfo : EIATTR_MERCURY_ISA_VERSION
	.align		4
        /*0030*/ 	.byte	0x03, 0x5f
        /*0032*/ 	.short	0x0101


	//----- nvinfo : EIATTR_VRC_CTA_INIT_COUNT
	.align		4
        /*0034*/ 	.byte	0x02, 0x4a
	.zero		1
	.zero		1


	//----- nvinfo : EIATTR_EXIT_INSTR_OFFSETS
	.align		4
        /*0038*/ 	.byte	0x04, 0x1c
        /*003a*/ 	.short	(.L_13 - .L_12)


	//   ....[0]....
.L_12:
        /*003c*/ 	.word	0x00000d00


	//----- nvinfo : EIATTR_CBANK_PARAM_SIZE
	.align		4
.L_13:
        /*0040*/ 	.byte	0x03, 0x19
        /*0042*/ 	.short	0x000c


	//----- nvinfo : EIATTR_PARAM_CBANK
	.align		4
        /*0044*/ 	.byte	0x04, 0x0a
        /*0046*/ 	.short	(.L_15 - .L_14)
	.align		4
.L_14:
        /*0048*/ 	.word	index@(.nv.constant0._Z6kernelPii)
        /*004c*/ 	.short	0x0380
        /*004e*/ 	.short	0x000c


	//----- nvinfo : EIATTR_SW_WAR
	.align		4
.L_15:
        /*0050*/ 	.byte	0x04, 0x36
        /*0052*/ 	.short	(.L_17 - .L_16)
.L_16:
        /*0054*/ 	.word	0x00000008
.L_17:


//--------------------- .nv.callgraph             --------------------------
	.section	.nv.callgraph,"",@"SHT_CUDA_CALLGRAPH"
	.align	4
	.sectionentsize	8
	.align		4
        /*0000*/ 	.word	0x00000000
	.align		4
        /*0004*/ 	.word	0xffffffff
	.align		4
        /*0008*/ 	.word	0x00000000
	.align		4
        /*000c*/ 	.word	0xfffffffe
	.align		4
        /*0010*/ 	.word	0x00000000
	.align		4
        /*0014*/ 	.word	0xfffffffd
	.align		4
        /*0018*/ 	.word	0x00000000
	.align		4
        /*001c*/ 	.word	0xfffffffc


//--------------------- .text._Z6kernelPii        --------------------------
	.section	.text._Z6kernelPii,"ax",@progbits
	.align	128
        .global         _Z6kernelPii
        .type           _Z6kernelPii,@function
        .size           _Z6kernelPii,(.L_x_18 - _Z6kernelPii)
        .other          _Z6kernelPii,@"STO_CUDA_ENTRY STV_DEFAULT"
_Z6kernelPii:
.text._Z6kernelPii:
[----:B------:R-:W-:Y:S01]  /*0000*/  LDC R1, c[0x0][0x37c] ;  /* 0x0000df00ff017b82 */ /* 0x000fe20000000800 */
[----:B------:R-:W-:Y:S01]  /*0010*/  HFMA2 R0, -RZ, RZ, -1.369140625, -676 ;  /* 0xbd7ae148ff007431 */ /* 0x000fe200000001ff */
[----:B------:R-:W-:Y:S01]  /*0020*/  MOV R2, 0xbf7dddde ;  /* 0xbf7dddde00027802 */ /* 0x000fe20000000f00 */
[----:B------:R-:W-:Y:S01]  /*0030*/  HFMA2 R3, -RZ, RZ, 0.93212890625, -305.75 ;  /* 0x3b75dcc7ff037431 */ /* 0x000fe200000001ff */
[----:B------:R-:W-:Y:S01]  /*0040*/  MOV R4, 0x3f7bc049 ;  /* 0x3f7bc04900047802 */ /* 0x000fe20000000f00 */
[----:B------:R-:W0:Y:S01]  /*0050*/  LDCU.64 UR6, c[0x0][0x358] ;  /* 0x00006b00ff0677ac */ /* 0x000e220008000a00 */
[----:B------:R-:W-:-:S05]  /*0060*/  UMOV UR4, URZ ;  /* 0x000000ff00047c82 */ /* 0x000fca0008000000 */
.L_x_16:
[----:B------:R-:W-:Y:S01]  /*0070*/  FADD R3, -R4, R3 ;  /* 0x0000000304037221 */ /* 0x000fe20000000100 */
[----:B------:R-:W-:-:S03]  /*0080*/  FADD R5, R0, R0 ;  /* 0x0000000000057221 */ /* 0x000fc60000000000 */
[----:B------:R-:W-:Y:S01]  /*0090*/  FADD R3, R3, -0.061250001192092895508 ;  /* 0xbd7ae14803037421 */ /* 0x000fe20000000000 */
[----:B------:R-:W-:-:S03]  /*00a0*/  FFMA R5, R5, R2, -0.99166667461395263672 ;  /* 0xbf7dddde05057423 */ /* 0x000fc60000000002 */
[----:B------:R-:W-:Y:S01]  /*00b0*/  FMUL R0, R3, R3 ;  /* 0x0000000303007220 */ /* 0x000fe20000400000 */
[----:B------:R-:W-:-:S04]  /*00c0*/  FMUL R7, R5, R5 ;  /* 0x0000000505077220 */ /* 0x000fc80000400000 */
[----:B------:R-:W-:-:S05]  /*00d0*/  FADD R2, R0, R7 ;  /* 0x0000000700027221 */ /* 0x000fca0000000000 */
[----:B------:R-:W-:-:S13]  /*00e0*/  FSETP.GT.AND P0, PT, R2, 4, PT ;  /* 0x408000000200780b */ /* 0x000fda0003f04000 */
[----:B------:R-:W-:Y:S05]  /*00f0*/  @P0 BRA `(.L_x_0) ;  /* 0x0000000800dc0947 */ /* 0x000fea0003800000 */
[----:B------:R-:W-:Y:S01]  /*0100*/  FADD R0, R0, -R7 ;  /* 0x8000000700007221 */ /* 0x000fe20000000000 */
        /* <DEDUP_REMOVED lines=125> */
[----:B------:R-:W-:Y:S01]  /*08e0*/  UIADD3 UR4, UPT, UPT, UR4, 0x10, URZ ;  /* 0x0000001004047890 */ /* 0x000fe2000fffe0ff */
[----:B------:R-:W-:Y:S01]  /*08f0*/  FADD R2, R0, R0 ;  /* 0x0000000000027221 */ /* 0x000fe20000000000 */
[----:B------:R-:W-:Y:S02]  /*0900*/  FADD R0, R3, -R4 ;  /* 0x8000000403007221 */ /* 0x000fe40000000000 */
[----:B------:R-:W-:Y:S01]  /*0910*/  UISETP.NE.AND UP0, UPT, UR4, 0x100, UPT ;  /* 0x000001000400788c */ /* 0x000fe2000bf05270 */
[----:B------:R-:W-:Y:S01]  /*0920*/  FFMA R2, R5, R2, -0.99166667461395263672 ;  /* 0xbf7dddde05027423 */ /* 0x000fe20000000002 */
[----:B------:R-:W-:-:S07]  /*0930*/  HFMA2 R5, -RZ, RZ, 0, 1.52587890625e-05 ;  /* 0x00000100ff057431 */ /* 0x000fce00000001ff */
[----:B------:R-:W-:Y:S05]  /*0940*/  BRA.U !UP0, `(.L_x_15) ;  /* 0x0000000108d07547 */ /* 0x000fea000b800000 */
[----:B------:R-:W-:Y:S01]  /*0950*/  FADD R0, R0, -0.061250001192092895508 ;  /* 0xbd7ae14800007421 */ /* 0x000fe20000000000 */
[----:B------:R-:W-:-:S03]  /*0960*/  FMUL R4, R2, R2 ;  /* 0x0000000202047220 */ /* 0x000fc60000400000 */
[----:B------:R-:W-:-:S04]  /*0970*/  FMUL R3, R0, R0 ;  /* 0x0000000000037220 */ /* 0x000fc80000400000 */
[----:B------:R-:W-:-:S05]  /*0980*/  FADD R5, R3, R4 ;  /* 0x0000000403057221 */ /* 0x000fca0000000000 */
[----:B------:R-:W-:-:S13]  /*0990*/  FSETP.GT.AND P0, PT, R5, 4, PT ;  /* 0x408000000500780b */ /* 0x000fda0003f04000 */
[----:B------:R-:W-:Y:S05]  /*09a0*/  @!P0 BRA `(.L_x_16) ;  /* 0xfffffff400b08947 */ /* 0x000fea000383ffff */
[----:B------:R-:W-:Y:S01]  /*09b0*/  MOV R5, UR4 ;  /* 0x0000000400057c02 */ /* 0x000fe20008000f00 */
[----:B------:R-:W-:Y:S06]  /*09c0*/  BRA `(.L_x_15) ;  /* 0x0000000000b07947 */ /* 0x000fec0003800000 */
.L_x_14:
[----:B------:R-:W-:-:S06]  /*09d0*/  UIADD3 UR4, UPT, UPT, UR4, 0xf, URZ ;  /* 0x0000000f04047890 */ /* 0x000fcc000fffe0ff */
[----:B------:R-:W-:Y:S01]  /*09e0*/  MOV R5, UR4 ;  /* 0x0000000400057c02 */ /* 0x000fe20008000f00 */
[----:B------:R-:W-:Y:S06]  /*09f0*/  BRA `(.L_x_15) ;  /* 0x0000000000a47947 */ /* 0x000fec0003800000 */
.L_x_13:
[----:B------:R-:W-:-:S06]  /*0a00*/  UIADD3 UR4, UPT, UPT, UR4, 0xe, URZ ;  /* 0x0000000e04047890 */ /* 0x000fcc000fffe0ff */
[----:B------:R-:W-:Y:S01]  /*0a10*/  MOV R5, UR4 ;  /* 0x0000000400057c02 */ /* 0x000fe20008000f00 */
[----:B------:R-:W-:Y:S06]  /*0a20*/  BRA `(.L_x_15) ;  /* 0x0000000000987947 */ /* 0x000fec0003800000 */
.L_x_12:
[----:B------:R-:W-:-:S06]  /*0a30*/  UIADD3 UR4, UPT, UPT, UR4, 0xd, URZ ;  /* 0x0000000d04047890 */ /* 0x000fcc000fffe0ff */
[----:B------:R-:W-:Y:S01]  /*0a40*/  MOV R5, UR4 ;  /* 0x0000000400057c02 */ /* 0x000fe20008000f00 */
[----:B------:R-:W-:Y:S06]  /*0a50*/  BRA `(.L_x_15) ;  /* 0x00000000008c7947 */ /* 0x000fec0003800000 */
.L_x_11:
[----:B------:R-:W-:-:S06]  /*0a60*/  UIADD3 UR4, UPT, UPT, UR4, 0xc, URZ ;  /* 0x0000000c04047890 */ /* 0x000fcc000fffe0ff */
[----:B------:R-:W-:Y:S01]  /*0a70*/  MOV R5, UR4 ;  /* 0x0000000400057c02 */ /* 0x000fe20008000f00 */
[----:B------:R-:W-:Y:S06]  /*0a80*/  BRA `(.L_x_15) ;  /* 0x0000000000807947 */ /* 0x000fec0003800000 */
.L_x_10:
[----:B------:R-:W-:-:S06]  /*0a90*/  UIADD3 UR4, UPT, UPT, UR4, 0xb, URZ ;  /* 0x0000000b04047890 */ /* 0x000fcc000fffe0ff */
[----:B------:R-:W-:Y:S01]  /*0aa0*/  MOV R5, UR4 ;  /* 0x0000000400057c02 */ /* 0x000fe20008000f00 */
[----:B------:R-:W-:Y:S06]  /*0ab0*/  BRA `(.L_x_15) ;  /* 0x0000000000747947 */ /* 0x000fec0003800000 */
.L_x_9:
[----:B------:R-:W-:-:S06]  /*0ac0*/  UIADD3 UR4, UPT, UPT, UR4, 0xa, URZ ;  /* 0x0000000a04047890 */ /* 0x000fcc000fffe0ff */
[----:B------:R-:W-:Y:S01]  /*0ad0*/  MOV R5, UR4 ;  /* 0x0000000400057c02 */ /* 0x000fe20008000f00 */
[----:B------:R-:W-:Y:S06]  /*0ae0*/  BRA `(.L_x_15) ;  /* 0x0000000000687947 */ /* 0x000fec0003800000 */
.L_x_8:
[----:B------:R-:W-:-:S06]  /*0af0*/  UIADD3 UR4, UPT, UPT, UR4, 0x9, URZ ;  /* 0x0000000904047890 */ /* 0x000fcc000fffe0ff */
[----:B------:R-:W-:Y:S01]  /*0b00*/  MOV R5, UR4 ;  /* 0x0000000400057c02 */ /* 0x000fe20008000f00 */
[----:B------:R-:W-:Y:S06]  /*0b10*/  BRA `(.L_x_15) ;  /* 0x00000000005c7947 */ /* 0x000fec0003800000 */
.L_x_7:
[----:B------:R-:W-:-:S06]  /*0b20*/  UIADD3 UR4, UPT, UPT, UR4, 0x8, URZ ;  /* 0x0000000804047890 */ /* 0x000fcc000fffe0ff */
[----:B------:R-:W-:Y:S01]  /*0b30*/  MOV R5, UR4 ;  /* 0x0000000400057c02 */ /* 0x000fe20008000f00 */
[----:B------:R-:W-:Y:S06]  /*0b40*/  BRA `(.L_x_15) ;  /* 0x0000000000507947 */ /* 0x000fec0003800000 */
.L_x_6:
[----:B------:R-:W-:-:S06]  /*0b50*/  UIADD3 UR4, UPT, UPT, UR4, 0x7, URZ ;  /* 0x0000000704047890 */ /* 0x000fcc000fffe0ff */
[----:B------:R-:W-:Y:S01]  /*0b60*/  MOV R5, UR4 ;  /* 0x0000000400057c02 */ /* 0x000fe20008000f00 */
[----:B------:R-:W-:Y:S06]  /*0b70*/  BRA `(.L_x_15) ;  /* 0x0000000000447947 */ /* 0x000fec0003800000 */
.L_x_5:
[----:B------:R-:W-:-:S06]  /*0b80*/  UIADD3 UR4, UPT, UPT, UR4, 0x6, URZ ;  /* 0x0000000604047890 */ /* 0x000fcc000fffe0ff */
[----:B------:R-:W-:Y:S01]  /*0b90*/  MOV R5, UR4 ;  /* 0x0000000400057c02 */ /* 0x000fe20008000f00 */
[----:B------:R-:W-:Y:S06]  /*0ba0*/  BRA `(.L_x_15) ;  /* 0x0000000000387947 */ /* 0x000fec0003800000 */
.L_x_4:
[----:B------:R-:W-:-:S06]  /*0bb0*/  UIADD3 UR4, UPT, UPT, UR4, 0x5, URZ ;  /* 0x0000000504047890 */ /* 0x000fcc000fffe0ff */
[----:B------:R-:W-:Y:S01]  /*0bc0*/  MOV R5, UR4 ;  /* 0x0000000400057c02 */ /* 0x000fe20008000f00 */
[----:B------:R-:W-:Y:S06]  /*0bd0*/  BRA `(.L_x_15) ;  /* 0x00000000002c7947 */ /* 0x000fec0003800000 */
.L_x_3:
[----:B------:R-:W-:-:S06]  /*0be0*/  UIADD3 UR4, UPT, UPT, UR4, 0x4, URZ ;  /* 0x0000000404047890 */ /* 0x000fcc000fffe0ff */
[----:B------:R-:W-:Y:S01]  /*0bf0*/  MOV R5, UR4 ;  /* 0x0000000400057c02 */ /* 0x000fe20008000f00 */
[----:B------:R-:W-:Y:S06]  /*0c00*/  BRA `(.L_x_15) ;  /* 0x0000000000207947 */ /* 0x000fec0003800000 */
.L_x_2:
[----:B------:R-:W-:-:S06]  /*0c10*/  UIADD3 UR4, UPT, UPT, UR4, 0x3, URZ ;  /* 0x0000000304047890 */ /* 0x000fcc000fffe0ff */
[----:B------:R-:W-:Y:S01]  /*0c20*/  MOV R5, UR4 ;  /* 0x0000000400057c02 */ /* 0x000fe20008000f00 */
[----:B------:R-:W-:Y:S06]  /*0c30*/  BRA `(.L_x_15) ;  /* 0x0000000000147947 */ /* 0x000fec0003800000 */
.L_x_1:
[----:B------:R-:W-:-:S06]  /*0c40*/  UIADD3 UR4, UPT, UPT, UR4, 0x2, URZ ;  /* 0x0000000204047890 */ /* 0x000fcc000fffe0ff */
[----:B------:R-:W-:Y:S01]  /*0c50*/  MOV R5, UR4 ;  /* 0x0000000400057c02 */ /* 0x000fe20008000f00 */
[----:B------:R-:W-:Y:S06]  /*0c60*/  BRA `(.L_x_15) ;  /* 0x0000000000087947 */ /* 0x000fec0003800000 */
.L_x_0:
[----:B------:R-:W-:-:S06]  /*0c70*/  UIADD3 UR4, UPT, UPT, UR4, 0x1, URZ ;  /* 0x0000000104047890 */ /* 0x000fcc000fffe0ff */
[----:B------:R-:W-:-:S07]  /*0c80*/  MOV R5, UR4 ;  /* 0x0000000400057c02 */ /* 0x000fce0008000f00 */
.L_x_15:
[----:B------:R-:W1:Y:S01]  /*0c90*/  S2R R7, SR_TID.X ;  /* 0x0000000000077919 */ /* 0x000e620000002100 */
[----:B------:R-:W2:Y:S01]  /*0ca0*/  LDC.64 R2, c[0x0][0x380] ;  /* 0x0000e000ff027b82 */ /* 0x000ea20000000a00 */
[----:B------:R-:W1:Y:S01]  /*0cb0*/  LDCU UR4, c[0x0][0x360] ;  /* 0x00006c00ff0477ac */ /* 0x000e620008000800 */
[----:B------:R-:W1:Y:S02]  /*0cc0*/  S2R R0, SR_CTAID.X ;  /* 0x0000000000007919 */ /* 0x000e640000002500 */
[----:B-1----:R-:W-:-:S04]  /*0cd0*/  IMAD R7, R0, UR4, R7 ;  /* 0x0000000400077c24 */ /* 0x002fc8000f8e0207 */
[----:B--2---:R-:W-:-:S05]  /*0ce0*/  IMAD.WIDE R2, R7, 0x4, R2 ;  /* 0x0000000407027825 */ /* 0x004fca00078e0202 */
[----:B0-----:R-:W-:Y:S01]  /*0cf0*/  STG.E desc[UR6][R2.64], R5 ;  /* 0x0000000502007986 */ /* 0x001fe2000c101906 */
[----:B------:R-:W-:Y:S05]  /*0d00*/  EXIT ;  /* 0x000000000000794d */ /* 0x000fea0003800000 */
.L_x_17:
[----:B------:R-:W-:-:S00]  /*0d10*/  BRA `(.L_x_17) ;  /* 0xfffffffc00fc7947 */ /* 0x000fc0000383ffff */
[----:B------:R-:W-:-:S00]  /*0d20*/  NOP ;  /* 0x0000000000007918 */ /* 0x000fc00000000000 */
        /* <DEDUP_REMOVED lines=13> */
.L_x_18:


//--------------------- .nv.shared.reserved.0     --------------------------
	.section	.nv.shared.reserved.0,"aw",@nobits
	.weak		__nv_reservedSMEM_offset_0_alias
	.size		__nv_reservedSMEM_offset_0_alias, 0, 64
	.other		__nv_reservedSMEM_offset_0_alias,@"STO_CUDA_RESERVED_SHARED STV_DEFAULT"
__nv_reservedSMEM_offset_0_alias:
	.zero		0
	.zero		64


//--------------------- .nv.constant0._Z6kernelPii --------------------------
	.section	.nv.constant0._Z6kernelPii,"a",@progbits
	.sectionflags	@""
	.align	4
.nv.constant0._Z6kernelPii:
	.zero		908


//--------------------- SYMBOLS --------------------------

	.type		.nv.reservedSmem.offset0,@object
	.size		.nv.reservedSmem.offset0,0x4
